//
// Generated by NVIDIA NVVM Compiler
//
// Compiler Build ID: CL-36424714
// Cuda compilation tools, release 13.0, V13.0.88
// Based on NVVM 20.0.0
//

.version 9.0
.target sm_100
.address_size 64

	// .globl	_Z3dotPfS_S_
.extern .func  (.param .b32 func_retval0) vprintf
(
	.param .b64 vprintf_param_0,
	.param .b64 vprintf_param_1
)
;
.global .align 1 .b8 $str[3] = {37, 100};

.visible .entry _Z3dotPfS_S_(
	.param .u64 .ptr .align 1 _Z3dotPfS_S__param_0,
	.param .u64 .ptr .align 1 _Z3dotPfS_S__param_1,
	.param .u64 .ptr .align 1 _Z3dotPfS_S__param_2
)
{
	.local .align 8 .b8 	__local_depot0[8];
	.reg .b64 	%SP;
	.reg .b64 	%SPL;
	.reg .b32 	%r<10>;
	.reg .b32 	%f<4>;
	.reg .b64 	%rd<15>;

	mov.u64 	%SPL, __local_depot0;
	cvta.local.u64 	%SP, %SPL;
	ld.param.u64 	%rd1, [_Z3dotPfS_S__param_0];
	ld.param.u64 	%rd2, [_Z3dotPfS_S__param_1];
	ld.param.u64 	%rd3, [_Z3dotPfS_S__param_2];
	cvta.to.global.u64 	%rd4, %rd3;
	cvta.to.global.u64 	%rd5, %rd2;
	cvta.to.global.u64 	%rd6, %rd1;
	add.u64 	%rd7, %SP, 0;
	add.u64 	%rd8, %SPL, 0;
	mov.u32 	%r1, %tid.x;
	mov.u32 	%r2, %ctaid.x;
	mov.u32 	%r3, %ntid.x;
	mad.lo.s32 	%r4, %r2, %r3, %r1;
	mul.wide.s32 	%rd9, %r4, 4;
	add.s64 	%rd10, %rd6, %rd9;
	ld.global.f32 	%f1, [%rd10];
	cvt.rzi.s32.f32 	%r5, %f1;
	add.s64 	%rd11, %rd5, %rd9;
	ld.global.f32 	%f2, [%rd11];
	cvt.rzi.s32.f32 	%r6, %f2;
	add.s32 	%r7, %r6, %r5;
	st.local.u32 	[%rd8], %r7;
	mov.u64 	%rd12, $str;
	cvta.global.u64 	%rd13, %rd12;
	{ // callseq 0, 0
	.param .b64 param0;
	st.param.b64 	[param0], %rd13;
	.param .b64 param1;
	st.param.b64 	[param1], %rd7;
	.param .b32 retval0;
	call.uni (retval0), 
	vprintf, 
	(
	param0, 
	param1
	);
	ld.param.b32 	%r8, [retval0];
	} // callseq 0
	cvt.rn.f32.s32 	%f3, %r7;
	add.s64 	%rd14, %rd4, %rd9;
	st.global.f32 	[%rd14], %f3;
	ret;

}


// ===== COMPILED SASS (sm_100) =====

	.target	sm_100

	.elftype	@"ET_EXEC"


//--------------------- .note.nv.tkinfo           --------------------------
	.section	.note.nv.tkinfo,"",@"SHT_NOTE"
	.sectionflags	@"SHF_NOTE_NV_TKINFO"
	.tkinfo
        /*0018*/ 	.word	0x00000002
        /*0030*/ 	.string	""
        /*0030*/ 	.string	"ptxas"
        /*0030*/ 	.string	"Cuda compilation tools, release 13.0, V13.0.88"
        /*0030*/ 	.string	"Build cuda_13.0.r13.0/compiler.36424714_0"
        /*0030*/ 	.string	"-arch sm_100 -m 64 "



//--------------------- .note.nv.cuinfo           --------------------------
	.section	.note.nv.cuinfo,"",@"SHT_NOTE"
	.sectionflags	@"SHF_NOTE_NV_CUINFO"
        /*0018*/ 	.short	0x0002
        /*001a*/ 	.short	0x0064
        /*001c*/ 	.short	0x0082
	.zero		2


//--------------------- .nv.info                  --------------------------
	.section	.nv.info,"",@"SHT_CUDA_INFO"
	.align	4


	//----- nvinfo : EIATTR_REGCOUNT
	.align		4
        /*0000*/ 	.byte	0x04, 0x2f
        /*0002*/ 	.short	(.L_2 - .L_1)
	.align		4
.L_1:
        /*0004*/ 	.word	index@(_Z3dotPfS_S_)
        /*0008*/ 	.word	0x00000018


	//----- nvinfo : EIATTR_FRAME_SIZE
	.align		4
.L_2:
        /*000c*/ 	.byte	0x04, 0x11
        /*000e*/ 	.short	(.L_4 - .L_3)
	.align		4
.L_3:
        /*0010*/ 	.word	index@(_Z3dotPfS_S_)
        /*0014*/ 	.word	0x00000008


	//----- nvinfo : EIATTR_MIN_STACK_SIZE
	.align		4
.L_4:
        /*0018*/ 	.byte	0x04, 0x12
        /*001a*/ 	.short	(.L_6 - .L_5)
	.align		4
.L_5:
        /*001c*/ 	.word	index@(_Z3dotPfS_S_)
        /*0020*/ 	.word	0x00000008
.L_6:


//--------------------- .nv.compat                --------------------------
	.section	.nv.compat,"",@"SHT_CUDA_COMPAT_INFO"
	.align	4
        /*0000*/ 	.byte	0x02, 0x09, 0x00, 0x00, 0x02, 0x02, 0x01, 0x00, 0x02, 0x05, 0x05, 0x00, 0x03, 0x07, 0x01, 0x01
        /*0010*/ 	.byte	0x02, 0x03, 0x00, 0x00, 0x02, 0x06, 0x01, 0x00, 0x04, 0x0b, 0x08, 0x00, 0x09, 0x00, 0x00, 0x00
        /*0020*/ 	.byte	0x00, 0x00, 0x00, 0x00


//--------------------- .nv.info._Z3dotPfS_S_     --------------------------
	.section	.nv.info._Z3dotPfS_S_,"",@"SHT_CUDA_INFO"
	.sectionflags	@""
	.align	4


	//----- nvinfo : EIATTR_CUDA_API_VERSION
	.align		4
        /*0000*/ 	.byte	0x04, 0x37
        /*0002*/ 	.short	(.L_8 - .L_7)
.L_7:
        /*0004*/ 	.word	0x00000082


	//----- nvinfo : EIATTR_KPARAM_INFO
	.align		4
.L_8:
        /*0008*/ 	.byte	0x04, 0x17
        /*000a*/ 	.short	(.L_10 - .L_9)
.L_9:
        /*000c*/ 	.word	0x00000000
        /*0010*/ 	.short	0x0002
        /*0012*/ 	.short	0x0010
        /*0014*/ 	.byte	0x00, 0xf5, 0x21, 0x00


	//----- nvinfo : EIATTR_KPARAM_INFO
	.align		4
.L_10:
        /*0018*/ 	.byte	0x04, 0x17
        /*001a*/ 	.short	(.L_12 - .L_11)
.L_11:
        /*001c*/ 	.word	0x00000000
        /*0020*/ 	.short	0x0001
        /*0022*/ 	.short	0x0008
        /*0024*/ 	.byte	0x00, 0xf5, 0x21, 0x00


	//----- nvinfo : EIATTR_KPARAM_INFO
	.align		4
.L_12:
        /*0028*/ 	.byte	0x04, 0x17
        /*002a*/ 	.short	(.L_14 - .L_13)
.L_13:
        /*002c*/ 	.word	0x00000000
        /*0030*/ 	.short	0x0000
        /*0032*/ 	.short	0x0000
        /*0034*/ 	.byte	0x00, 0xf5, 0x21, 0x00


	//----- nvinfo : EIATTR_SPARSE_MMA_MASK
	.align		4
.L_14:
        /*0038*/ 	.byte	0x03, 0x50
        /*003a*/ 	.short	0x0000


	//----- nvinfo : EIATTR_MAXREG_COUNT
	.align		4
        /*003c*/ 	.byte	0x03, 0x1b
        /*003e*/ 	.short	0x00ff


	//----- nvinfo : EIATTR_EXTERNS
	.align		4
        /*0040*/ 	.byte	0x04, 0x0f
        /*0042*/ 	.short	(.L_16 - .L_15)


	//   ....[0]....
	.align		4
.L_15:
        /*0044*/ 	.word	index@(vprintf)


	//----- nvinfo : EIATTR_MERCURY_ISA_VERSION
	.align		4
.L_16:
        /*0048*/ 	.byte	0x03, 0x5f
        /*004a*/ 	.short	0x0101


	//----- nvinfo : EIATTR_VRC_CTA_INIT_COUNT
	.align		4
        /*004c*/ 	.byte	0x02, 0x4a
	.zero		1
	.zero		1


	//----- nvinfo : EIATTR_SYSCALL_OFFSETS
	.align		4
        /*0050*/ 	.byte	0x04, 0x46
        /*0052*/ 	.short	(.L_18 - .L_17)


	//   ....[0]....
.L_17:
        /*0054*/ 	.word	0x000001b0


	//----- nvinfo : EIATTR_EXIT_INSTR_OFFSETS
	.align		4
.L_18:
        /*0058*/ 	.byte	0x04, 0x1c
        /*005a*/ 	.short	(.L_20 - .L_19)


	//   ....[0]....
.L_19:
        /*005c*/ 	.word	0x00000200


	//----- nvinfo : EIATTR_CBANK_PARAM_SIZE
	.align		4
.L_20:
        /*0060*/ 	.byte	0x03, 0x19
        /*0062*/ 	.short	0x0018


	//----- nvinfo : EIATTR_PARAM_CBANK
	.align		4
        /*0064*/ 	.byte	0x04, 0x0a
        /*0066*/ 	.short	(.L_22 - .L_21)
	.align		4
.L_21:
        /*0068*/ 	.word	index@(.nv.constant0._Z3dotPfS_S_)
        /*006c*/ 	.short	0x0380
        /*006e*/ 	.short	0x0018


	//----- nvinfo : EIATTR_SW_WAR
	.align		4
.L_22:
        /*0070*/ 	.byte	0x04, 0x36
        /*0072*/ 	.short	(.L_24 - .L_23)
.L_23:
        /*0074*/ 	.word	0x00000008
.L_24:


//--------------------- .nv.callgraph             --------------------------
	.section	.nv.callgraph,"",@"SHT_CUDA_CALLGRAPH"
	.align	4
	.sectionentsize	8
	.align		4
        /*0000*/ 	.word	0x00000000
	.align		4
        /*0004*/ 	.word	0xffffffff
	.align		4
        /*0008*/ 	.word	index@(_Z3dotPfS_S_)
	.align		4
        /*000c*/ 	.word	index@(vprintf)
	.align		4
        /*0010*/ 	.word	0x00000000
	.align		4
        /*0014*/ 	.word	0xfffffffe
	.align		4
        /*0018*/ 	.word	0x00000000
	.align		4
        /*001c*/ 	.word	0xfffffffd
	.align		4
        /*0020*/ 	.word	0x00000000
	.align		4
        /*0024*/ 	.word	0xfffffffc


//--------------------- .nv.constant4             --------------------------
	.section	.nv.constant4,"a",@progbits
	.align	8
	.align		8
.nv.constant4:
        /*0000*/ 	.dword	vprintf
	.align		8
        /*0008*/ 	.dword	$str


//--------------------- .text._Z3dotPfS_S_        --------------------------
	.section	.text._Z3dotPfS_S_,"ax",@progbits
	.align	128
        .global         _Z3dotPfS_S_
        .type           _Z3dotPfS_S_,@function
        .size           _Z3dotPfS_S_,(.L_x_2 - _Z3dotPfS_S_)
        .other          _Z3dotPfS_S_,@"STO_CUDA_ENTRY STV_DEFAULT"
_Z3dotPfS_S_:
.text._Z3dotPfS_S_:
[----:B------:R-:W0:Y:S01]  /*0000*/  LDC R1, c[0x0][0x37c] ;  /* 0x0000df00ff017b82 */ /* 0x000e220000000800 */
[----:B------:R-:W1:Y:S01]  /*0010*/  S2R R17, SR_TID.X ;  /* 0x0000000000117919 */ /* 0x000e620000002100 */
[----:B------:R-:W2:Y:S06]  /*0020*/  LDCU UR5, c[0x0][0x2fc] ;  /* 0x00005f80ff0577ac */ /* 0x000eac0008000800 */
[----:B------:R-:W1:Y:S01]  /*0030*/  S2UR UR4, SR_CTAID.X ;  /* 0x00000000000479c3 */ /* 0x000e620000002500 */
[----:B0-----:R-:W-:Y:S01]  /*0040*/  IADD3 R1, PT, PT, R1, -0x8, RZ ;  /* 0xfffffff801017810 */ /* 0x001fe20007ffe0ff */
[----:B------:R-:W0:Y:S01]  /*0050*/  LDCU.64 UR36, c[0x0][0x358] ;  /* 0x00006b00ff2477ac */ /* 0x000e220008000a00 */
[----:B------:R-:W3:Y:S05]  /*0060*/  LDCU.64 UR6, c[0x4][0x8] ;  /* 0x01000100ff0677ac */ /* 0x000eea0008000a00 */
[----:B------:R-:W1:Y:S08]  /*0070*/  LDC R0, c[0x0][0x360] ;  /* 0x0000d800ff007b82 */ /* 0x000e700000000800 */
[----:B------:R-:W4:Y:S08]  /*0080*/  LDC.64 R2, c[0x0][0x380] ;  /* 0x0000e000ff027b82 */ /* 0x000f300000000a00 */
[----:B------:R-:W5:Y:S01]  /*0090*/  LDC.64 R8, c[0x0][0x388] ;  /* 0x0000e200ff087b82 */ /* 0x000f620000000a00 */
[----:B-1----:R-:W-:-:S04]  /*00a0*/  IMAD R17, R0, UR4, R17 ;  /* 0x0000000400117c24 */ /* 0x002fc8000f8e0211 */
[----:B----4-:R-:W-:-:S06]  /*00b0*/  IMAD.WIDE R2, R17, 0x4, R2 ;  /* 0x0000000411027825 */ /* 0x010fcc00078e0202 */
[----:B0-----:R-:W4:Y:S01]  /*00c0*/  LDG.E R2, desc[UR36][R2.64] ;  /* 0x0000002402027981 */ /* 0x001f22000c1e1900 */
[----:B-----5:R-:W-:-:S06]  /*00d0*/  IMAD.WIDE R8, R17, 0x4, R8 ;  /* 0x0000000411087825 */ /* 0x020fcc00078e0208 */
[----:B------:R-:W5:Y:S01]  /*00e0*/  LDG.E R8, desc[UR36][R8.64] ;  /* 0x0000002408087981 */ /* 0x000f62000c1e1900 */
[----:B------:R-:W-:Y:S01]  /*00f0*/  MOV R0, 0x0 ;  /* 0x0000000000007802 */ /* 0x000fe20000000f00 */
[----:B------:R-:W0:Y:S03]  /*0100*/  LDCU UR4, c[0x0][0x2f8] ;  /* 0x00005f00ff0477ac */ /* 0x000e260008000800 */
[----:B------:R1:W1:Y:S01]  /*0110*/  LDC.64 R10, c[0x4][R0] ;  /* 0x01000000000a7b82 */ /* 0x0002620000000a00 */
[----:B---3--:R-:W-:Y:S01]  /*0120*/  IMAD.U32 R4, RZ, RZ, UR6 ;  /* 0x00000006ff047e24 */ /* 0x008fe2000f8e00ff */
[----:B0-----:R-:W-:-:S05]  /*0130*/  IADD3 R6, P0, PT, R1, UR4, RZ ;  /* 0x0000000401067c10 */ /* 0x001fca000ff1e0ff */
[----:B--2---:R-:W-:Y:S01]  /*0140*/  IMAD.X R7, RZ, RZ, UR5, P0 ;  /* 0x00000005ff077e24 */ /* 0x004fe200080e06ff */
[----:B----4-:R-:W-:Y:S08]  /*0150*/  F2I.TRUNC.NTZ R16, R2 ;  /* 0x0000000200107305 */ /* 0x010ff0000020f100 */
[----:B-----5:R-:W0:Y:S02]  /*0160*/  F2I.TRUNC.NTZ R5, R8 ;  /* 0x0000000800057305 */ /* 0x020e24000020f100 */
[----:B0-----:R-:W-:-:S05]  /*0170*/  IADD3 R16, PT, PT, R16, R5, RZ ;  /* 0x0000000510107210 */ /* 0x001fca0007ffe0ff */
[----:B------:R0:W-:Y:S01]  /*0180*/  STL [R1], R16 ;  /* 0x0000001001007387 */ /* 0x0001e20000100800 */
[----:B-1----:R-:W-:-:S07]  /*0190*/  MOV R5, UR7 ;  /* 0x0000000700057c02 */ /* 0x002fce0008000f00 */
[----:B------:R-:W-:-:S07]  /*01a0*/  LEPC R20, `(.L_x_0) ;  /* 0x000000001014794e */ /* 0x000fce0000000000 */
[----:B0-----:R-:W-:Y:S05]  /*01b0*/  CALL.ABS.NOINC R10 ;  /* 0x000000000a007343 */ /* 0x001fea0003c00000 */
.L_x_0:
[----:B------:R-:W0:Y:S01]  /*01c0*/  LDC.64 R2, c[0x0][0x390] ;  /* 0x0000e400ff027b82 */ /* 0x000e220000000a00 */
[----:B------:R-:W-:Y:S01]  /*01d0*/  I2FP.F32.S32 R5, R16 ;  /* 0x0000001000057245 */ /* 0x000fe20000201400 */
[----:B0-----:R-:W-:-:S05]  /*01e0*/  IMAD.WIDE R2, R17, 0x4, R2 ;  /* 0x0000000411027825 */ /* 0x001fca00078e0202 */
[----:B------:R-:W-:Y:S01]  /*01f0*/  STG.E desc[UR36][R2.64], R5 ;  /* 0x0000000502007986 */ /* 0x000fe2000c101924 */
[----:B------:R-:W-:Y:S05]  /*0200*/  EXIT ;  /* 0x000000000000794d */ /* 0x000fea0003800000 */
.L_x_1:
[----:B------:R-:W-:-:S00]  /*0210*/  BRA `(.L_x_1) ;  /* 0xfffffffc00fc7947 */ /* 0x000fc0000383ffff */
[----:B------:R-:W-:-:S00]  /*0220*/  NOP ;  /* 0x0000000000007918 */ /* 0x000fc00000000000 */
        /* <DEDUP_REMOVED lines=13> */
.L_x_2:


//--------------------- .nv.global.init           --------------------------
	.section	.nv.global.init,"aw",@progbits
.nv.global.init:
	.type		$str,@object
	.size		$str,(.L_0 - $str)
$str:
        /*0000*/ 	.byte	0x25, 0x64, 0x00
.L_0:


//--------------------- .nv.shared.reserved.0     --------------------------
	.section	.nv.shared.reserved.0,"aw",@nobits
	.weak		__nv_reservedSMEM_offset_0_alias
	.size		__nv_reservedSMEM_offset_0_alias, 0, 64
	.other		__nv_reservedSMEM_offset_0_alias,@"STO_CUDA_RESERVED_SHARED STV_DEFAULT"
__nv_reservedSMEM_offset_0_alias:
	.zero		0
	.zero		64


//--------------------- .nv.constant0._Z3dotPfS_S_ --------------------------
	.section	.nv.constant0._Z3dotPfS_S_,"a",@progbits
	.sectionflags	@""
	.align	4
.nv.constant0._Z3dotPfS_S_:
	.zero		920


//--------------------- SYMBOLS --------------------------

	.type		.nv.reservedSmem.offset0,@object
	.size		.nv.reservedSmem.offset0,0x4
	.type		vprintf,@function
